	.headerflags	@"EF_CUDA_TEXMODE_UNIFIED EF_CUDA_64BIT_ADDRESS EF_CUDA_ACCELERATORS EF_CUDA_SM90 EF_CUDA_VIRTUAL_SM(EF_CUDA_SM90)"
	.elftype	@"ET_EXEC"


//--------------------- .nv.info                  --------------------------
	.section	.nv.info,"",@"SHT_CUDA_INFO"
	.align	4


	//----- nvinfo : EIATTR_REGCOUNT
	.align		4
        /*0000*/ 	.byte	0x04, 0x2f
        /*0002*/ 	.short	(.L_1 - .L_0)
	.align		4
.L_0:
        /*0004*/ 	.word	index@(triton_poi_fused_add_convolution_div_5)
        /*0008*/ 	.word	0x0000000e


	//----- nvinfo : EIATTR_MIN_STACK_SIZE
	.align		4
.L_1:
        /*000c*/ 	.byte	0x04, 0x12
        /*000e*/ 	.short	(.L_3 - .L_2)
	.align		4
.L_2:
        /*0010*/ 	.word	index@(triton_poi_fused_add_convolution_div_5)
        /*0014*/ 	.word	0x00000000


	//----- nvinfo : EIATTR_FRAME_SIZE
	.align		4
.L_3:
        /*0018*/ 	.byte	0x04, 0x11
        /*001a*/ 	.short	(.L_5 - .L_4)
	.align		4
.L_4:
        /*001c*/ 	.word	index@(triton_poi_fused_add_convolution_div_5)
        /*0020*/ 	.word	0x00000000


	//----- nvinfo : EIATTR_MIN_STACK_SIZE
	.align		4
.L_5:
        /*0024*/ 	.byte	0x04, 0x12
        /*0026*/ 	.short	(.L_7 - .L_6)
	.align		4
.L_6:
        /*0028*/ 	.word	index@(triton_poi_fused_add_convolution_div_5)
        /*002c*/ 	.word	0x00000000
.L_7:


//--------------------- .nv.info.triton_poi_fused_add_convolution_div_5 --------------------------
	.section	.nv.info.triton_poi_fused_add_convolution_div_5,"",@"SHT_CUDA_INFO"
	.sectionflags	@""
	.align	4


	//----- nvinfo : EIATTR_CUDA_API_VERSION
	.align		4
        /*0000*/ 	.byte	0x04, 0x37
        /*0002*/ 	.short	(.L_9 - .L_8)
.L_8:
        /*0004*/ 	.word	0x0000007c


	//----- nvinfo : EIATTR_KPARAM_INFO
	.align		4
.L_9:
        /*0008*/ 	.byte	0x04, 0x17
        /*000a*/ 	.short	(.L_11 - .L_10)
.L_10:
        /*000c*/ 	.word	0x00000000
        /*0010*/ 	.short	0x0003
        /*0012*/ 	.short	0x0018
        /*0014*/ 	.byte	0x00, 0xf0, 0x11, 0x00


	//----- nvinfo : EIATTR_KPARAM_INFO
	.align		4
.L_11:
        /*0018*/ 	.byte	0x04, 0x17
        /*001a*/ 	.short	(.L_13 - .L_12)
.L_12:
        /*001c*/ 	.word	0x00000000
        /*0020*/ 	.short	0x0002
        /*0022*/ 	.short	0x0010
        /*0024*/ 	.byte	0x00, 0xf4, 0x21, 0x00


	//----- nvinfo : EIATTR_KPARAM_INFO
	.align		4
.L_13:
        /*0028*/ 	.byte	0x04, 0x17
        /*002a*/ 	.short	(.L_15 - .L_14)
.L_14:
        /*002c*/ 	.word	0x00000000
        /*0030*/ 	.short	0x0001
        /*0032*/ 	.short	0x0008
        /*0034*/ 	.byte	0x00, 0xf4, 0x21, 0x00


	//----- nvinfo : EIATTR_KPARAM_INFO
	.align		4
.L_15:
        /*0038*/ 	.byte	0x04, 0x17
        /*003a*/ 	.short	(.L_17 - .L_16)
.L_16:
        /*003c*/ 	.word	0x00000000
        /*0040*/ 	.short	0x0000
        /*0042*/ 	.short	0x0000
        /*0044*/ 	.byte	0x00, 0xf4, 0x21, 0x00


	//----- nvinfo : EIATTR_SPARSE_MMA_MASK
	.align		4
.L_17:
        /*0048*/ 	.byte	0x03, 0x50
        /*004a*/ 	.short	0x0000


	//----- nvinfo : EIATTR_MAXREG_COUNT
	.align		4
        /*004c*/ 	.byte	0x03, 0x1b
        /*004e*/ 	.short	0x00ff


	//----- nvinfo : EIATTR_EXIT_INSTR_OFFSETS
	.align		4
        /*0050*/ 	.byte	0x04, 0x1c
        /*0052*/ 	.short	(.L_19 - .L_18)


	//   ....[0]....
.L_18:
        /*0054*/ 	.word	0x000001c0


	//   ....[1]....
        /*0058*/ 	.word	0x000001f0


	//----- nvinfo : EIATTR_REQNTID
	.align		4
.L_19:
        /*005c*/ 	.byte	0x04, 0x10
        /*005e*/ 	.short	(.L_21 - .L_20)
.L_20:
        /*0060*/ 	.word	0x00000080
        /*0064*/ 	.word	0x00000001
        /*0068*/ 	.word	0x00000001


	//----- nvinfo : EIATTR_CBANK_PARAM_SIZE
	.align		4
.L_21:
        /*006c*/ 	.byte	0x03, 0x19
        /*006e*/ 	.short	0x001c


	//----- nvinfo : EIATTR_PARAM_CBANK
	.align		4
        /*0070*/ 	.byte	0x04, 0x0a
        /*0072*/ 	.short	(.L_23 - .L_22)
	.align		4
.L_22:
        /*0074*/ 	.word	index@(.nv.constant0.triton_poi_fused_add_convolution_div_5)
        /*0078*/ 	.short	0x0210
        /*007a*/ 	.short	0x001c


	//----- nvinfo : EIATTR_SW_WAR
	.align		4
.L_23:
        /*007c*/ 	.byte	0x04, 0x36
        /*007e*/ 	.short	(.L_25 - .L_24)
.L_24:
        /*0080*/ 	.word	0x00000008
.L_25:


//--------------------- .nv.callgraph             --------------------------
	.section	.nv.callgraph,"",@"SHT_CUDA_CALLGRAPH"
	.align	4
	.sectionentsize	8
	.align		4
        /*0000*/ 	.word	0x00000000
	.align		4
        /*0004*/ 	.word	0xffffffff
	.align		4
        /*0008*/ 	.word	0x00000000
	.align		4
        /*000c*/ 	.word	0xfffffffe
	.align		4
        /*0010*/ 	.word	0x00000000
	.align		4
        /*0014*/ 	.word	0xfffffffd
	.align		4
        /*0018*/ 	.word	0x00000000
	.align		4
        /*001c*/ 	.word	0xfffffffc


//--------------------- .text.triton_poi_fused_add_convolution_div_5 --------------------------
	.section	.text.triton_poi_fused_add_convolution_div_5,"ax",@progbits
	.align	128
        .global         triton_poi_fused_add_convolution_div_5
        .type           triton_poi_fused_add_convolution_div_5,@function
        .size           triton_poi_fused_add_convolution_div_5,(.L_x_1 - triton_poi_fused_add_convolution_div_5)
        .other          triton_poi_fused_add_convolution_div_5,@"STO_CUDA_ENTRY STV_DEFAULT"
triton_poi_fused_add_convolution_div_5:
.text.triton_poi_fused_add_convolution_div_5:
[----:B------:R-:W0:Y:S02]  /*0000*/  LDC R1, c[0x0][0x28] ;  /* 0x00000a00ff017b82 */ /* 0x000e240000000800 */
[----:B------:R-:W1:Y:S01]  /*0010*/  S2R R0, SR_TID.X ;  /* 0x0000000000007919 */ /* 0x000e620000002100 */
[----:B------:R-:W2:Y:S01]  /*0020*/  LDC.64 R6, c[0x0][0x220] ;  /* 0x00008800ff067b82 */ /* 0x000ea20000000a00 */
[----:B------:R-:W-:Y:S01]  /*0030*/  ULDC.64 UR4, c[0x0][0x208] ;  /* 0x0000820000047ab9 */ /* 0x000fe20000000a00 */
[----:B------:R-:W3:Y:S06]  /*0040*/  S2R R9, SR_CTAID.X ;  /* 0x0000000000097919 */ /* 0x000eec0000002500 */
[----:B------:R-:W4:Y:S01]  /*0050*/  LDC.64 R4, c[0x0][0x210] ;  /* 0x00008400ff047b82 */ /* 0x000f220000000a00 */
[----:B-1----:R-:W-:-:S02]  /*0060*/  LOP3.LUT R0, R0, 0x7f, RZ, 0xc0, !PT ;  /* 0x0000007f00007812 */ /* 0x002fc400078ec0ff */
[----:B---3--:R-:W-:-:S03]  /*0070*/  SHF.R.S32.HI R2, RZ, 0x18, R9 ;  /* 0x00000018ff027819 */ /* 0x008fc60000011409 */
[----:B------:R-:W-:Y:S01]  /*0080*/  IMAD R9, R9, 0x80, R0 ;  /* 0x0000008009097824 */ /* 0x000fe200078e0200 */
[----:B------:R-:W-:-:S03]  /*0090*/  SGXT R0, R2, 0x1 ;  /* 0x000000010200781a */ /* 0x000fc60000000200 */
[C---:B----4-:R-:W-:Y:S01]  /*00a0*/  IMAD.WIDE R4, R9.reuse, 0x4, R4 ;  /* 0x0000000409047825 */ /* 0x050fe200078e0204 */
[----:B------:R-:W1:Y:S01]  /*00b0*/  LDC.64 R2, c[0x0][0x218] ;  /* 0x00008600ff027b82 */ /* 0x000e620000000a00 */
[----:B------:R-:W-:Y:S02]  /*00c0*/  ISETP.GE.AND P0, PT, R9, 0x100, PT ;  /* 0x000001000900780c */ /* 0x000fe40003f06270 */
[----:B------:R-:W-:-:S04]  /*00d0*/  LEA.HI R0, R0, R9, RZ, 0x4 ;  /* 0x0000000900007211 */ /* 0x000fc800078f20ff */
[----:B------:R-:W-:-:S04]  /*00e0*/  SHF.R.S32.HI R0, RZ, 0x4, R0 ;  /* 0x00000004ff007819 */ /* 0x000fc80000011400 */
[----:B------:R-:W-:-:S04]  /*00f0*/  LEA.HI R8, R0, R0, RZ, 0x2 ;  /* 0x0000000000087211 */ /* 0x000fc800078f10ff */
[----:B------:R-:W-:Y:S01]  /*0100*/  LOP3.LUT R11, R8, 0xfffffffc, RZ, 0xc0, !PT ;  /* 0xfffffffc080b7812 */ /* 0x000fe200078ec0ff */
[----:B------:R-:W-:-:S03]  /*0110*/  HFMA2.MMA R8, -RZ, RZ, 0, 0 ;  /* 0x00000000ff087435 */ /* 0x000fc600000001ff */
[----:B------:R-:W-:-:S05]  /*0120*/  IADD3 R11, R0, -R11, RZ ;  /* 0x8000000b000b7210 */ /* 0x000fca0007ffe0ff */
[----:B--2---:R-:W-:Y:S02]  /*0130*/  IMAD.WIDE R6, R11, 0x4, R6 ;  /* 0x000000040b067825 */ /* 0x004fe400078e0206 */
[----:B------:R-:W2:Y:S02]  /*0140*/  @!P0 LDG.E R8, desc[UR4][R4.64] ;  /* 0x0000000404088981 */ /* 0x000ea4000c1e1900 */
[----:B------:R-:W-:Y:S02]  /*0150*/  IMAD.MOV.U32 R11, RZ, RZ, RZ ;  /* 0x000000ffff0b7224 */ /* 0x000fe400078e00ff */
[----:B------:R-:W-:Y:S02]  /*0160*/  IMAD.MOV.U32 R0, RZ, RZ, RZ ;  /* 0x000000ffff007224 */ /* 0x000fe400078e00ff */
[----:B-1----:R-:W-:Y:S02]  /*0170*/  IMAD.WIDE R2, R9, 0x4, R2 ;  /* 0x0000000409027825 */ /* 0x002fe400078e0202 */
[----:B------:R-:W2:Y:S04]  /*0180*/  @!P0 LDG.E.EL R11, desc[UR4][R6.64] ;  /* 0x00000004060b8981 */ /* 0x000ea8000c2e1900 */
[----:B------:R-:W3:Y:S01]  /*0190*/  @!P0 LDG.E R0, desc[UR4][R2.64] ;  /* 0x0000000402008981 */ /* 0x000ee2000c1e1900 */
[----:B--2---:R-:W-:-:S04]  /*01a0*/  FADD R11, R11, R8 ;  /* 0x000000080b0b7221 */ /* 0x004fc80000000000 */
[----:B---3--:R-:W-:Y:S01]  /*01b0*/  FADD R0, R11, R0 ;  /* 0x000000000b007221 */ /* 0x008fe20000000000 */
[----:B------:R-:W-:Y:S06]  /*01c0*/  @P0 EXIT ;  /* 0x000000000000094d */ /* 0x000fec0003800000 */
[----:B------:R-:W-:-:S05]  /*01d0*/  FMUL R3, R0, 0.70710676908493041992 ;  /* 0x3f3504f300037820 */ /* 0x000fca0000400000 */
[----:B------:R-:W-:Y:S01]  /*01e0*/  STG.E desc[UR4][R4.64], R3 ;  /* 0x0000000304007986 */ /* 0x000fe2000c101904 */
[----:B------:R-:W-:Y:S05]  /*01f0*/  EXIT ;  /* 0x000000000000794d */ /* 0x000fea0003800000 */
.L_x_0:
[----:B------:R-:W-:-:S00]  /*0200*/  BRA `(.L_x_0) ;  /* 0xfffffffc00fc7947 */ /* 0x000fc0000383ffff */
[----:B------:R-:W-:-:S00]  /*0210*/  NOP ;  /* 0x0000000000007918 */ /* 0x000fc00000000000 */
        /* <DEDUP_REMOVED lines=14> */
.L_x_1:


//--------------------- .nv.constant0.triton_poi_fused_add_convolution_div_5 --------------------------
	.section	.nv.constant0.triton_poi_fused_add_convolution_div_5,"a",@progbits
	.sectionflags	@""
	.align	4
.nv.constant0.triton_poi_fused_add_convolution_div_5:
	.zero		556
